	.headerflags	@"EF_CUDA_TEXMODE_UNIFIED EF_CUDA_64BIT_ADDRESS EF_CUDA_ACCELERATORS EF_CUDA_SM90 EF_CUDA_VIRTUAL_SM(EF_CUDA_SM90)"
	.elftype	@"ET_EXEC"


//--------------------- .nv.info                  --------------------------
	.section	.nv.info,"",@"SHT_CUDA_INFO"
	.align	4


	//----- nvinfo : EIATTR_REGCOUNT
	.align		4
        /*0000*/ 	.byte	0x04, 0x2f
        /*0002*/ 	.short	(.L_3 - .L_2)
	.align		4
.L_2:
        /*0004*/ 	.word	index@(triton_poi_fused__native_batch_norm_legit_no_training_add_convolution_relu_11)
        /*0008*/ 	.word	0x00000020


	//----- nvinfo : EIATTR_MIN_STACK_SIZE
	.align		4
.L_3:
        /*000c*/ 	.byte	0x04, 0x12
        /*000e*/ 	.short	(.L_5 - .L_4)
	.align		4
.L_4:
        /*0010*/ 	.word	index@(triton_poi_fused__native_batch_norm_legit_no_training_add_convolution_relu_11)
        /*0014*/ 	.word	0x00000000


	//----- nvinfo : EIATTR_FRAME_SIZE
	.align		4
.L_5:
        /*0018*/ 	.byte	0x04, 0x11
        /*001a*/ 	.short	(.L_7 - .L_6)
	.align		4
.L_6:
        /*001c*/ 	.word	index@(triton_poi_fused__native_batch_norm_legit_no_training_add_convolution_relu_11)
        /*0020*/ 	.word	0x00000000


	//----- nvinfo : EIATTR_MIN_STACK_SIZE
	.align		4
.L_7:
        /*0024*/ 	.byte	0x04, 0x12
        /*0026*/ 	.short	(.L_9 - .L_8)
	.align		4
.L_8:
        /*0028*/ 	.word	index@(triton_poi_fused__native_batch_norm_legit_no_training_add_convolution_relu_11)
        /*002c*/ 	.word	0x00000000
.L_9:


//--------------------- .nv.info.triton_poi_fused__native_batch_norm_legit_no_training_add_convolution_relu_11 --------------------------
	.section	.nv.info.triton_poi_fused__native_batch_norm_legit_no_training_add_convolution_relu_11,"",@"SHT_CUDA_INFO"
	.sectionflags	@""
	.align	4


	//----- nvinfo : EIATTR_CUDA_API_VERSION
	.align		4
        /*0000*/ 	.byte	0x04, 0x37
        /*0002*/ 	.short	(.L_11 - .L_10)
.L_10:
        /*0004*/ 	.word	0x0000007c


	//----- nvinfo : EIATTR_KPARAM_INFO
	.align		4
.L_11:
        /*0008*/ 	.byte	0x04, 0x17
        /*000a*/ 	.short	(.L_13 - .L_12)
.L_12:
        /*000c*/ 	.word	0x00000000
        /*0010*/ 	.short	0x000d
        /*0012*/ 	.short	0x0068
        /*0014*/ 	.byte	0x00, 0xf0, 0x11, 0x00


	//----- nvinfo : EIATTR_KPARAM_INFO
	.align		4
.L_13:
        /*0018*/ 	.byte	0x04, 0x17
        /*001a*/ 	.short	(.L_15 - .L_14)
.L_14:
        /*001c*/ 	.word	0x00000000
        /*0020*/ 	.short	0x000c
        /*0022*/ 	.short	0x0060
        /*0024*/ 	.byte	0x00, 0xf4, 0x21, 0x00


	//----- nvinfo : EIATTR_KPARAM_INFO
	.align		4
.L_15:
        /*0028*/ 	.byte	0x04, 0x17
        /*002a*/ 	.short	(.L_17 - .L_16)
.L_16:
        /*002c*/ 	.word	0x00000000
        /*0030*/ 	.short	0x000b
        /*0032*/ 	.short	0x0058
        /*0034*/ 	.byte	0x00, 0xf4, 0x21, 0x00


	//----- nvinfo : EIATTR_KPARAM_INFO
	.align		4
.L_17:
        /*0038*/ 	.byte	0x04, 0x17
        /*003a*/ 	.short	(.L_19 - .L_18)
.L_18:
        /*003c*/ 	.word	0x00000000
        /*0040*/ 	.short	0x000a
        /*0042*/ 	.short	0x0050
        /*0044*/ 	.byte	0x00, 0xf4, 0x21, 0x00


	//----- nvinfo : EIATTR_KPARAM_INFO
	.align		4
.L_19:
        /*0048*/ 	.byte	0x04, 0x17
        /*004a*/ 	.short	(.L_21 - .L_20)
.L_20:
        /*004c*/ 	.word	0x00000000
        /*0050*/ 	.short	0x0009
        /*0052*/ 	.short	0x0048
        /*0054*/ 	.byte	0x00, 0xf4, 0x21, 0x00


	//----- nvinfo : EIATTR_KPARAM_INFO
	.align		4
.L_21:
        /*0058*/ 	.byte	0x04, 0x17
        /*005a*/ 	.short	(.L_23 - .L_22)
.L_22:
        /*005c*/ 	.word	0x00000000
        /*0060*/ 	.short	0x0008
        /*0062*/ 	.short	0x0040
        /*0064*/ 	.byte	0x00, 0xf4, 0x21, 0x00


	//----- nvinfo : EIATTR_KPARAM_INFO
	.align		4
.L_23:
        /*0068*/ 	.byte	0x04, 0x17
        /*006a*/ 	.short	(.L_25 - .L_24)
.L_24:
        /*006c*/ 	.word	0x00000000
        /*0070*/ 	.short	0x0007
        /*0072*/ 	.short	0x0038
        /*0074*/ 	.byte	0x00, 0xf4, 0x21, 0x00


	//----- nvinfo : EIATTR_KPARAM_INFO
	.align		4
.L_25:
        /*0078*/ 	.byte	0x04, 0x17
        /*007a*/ 	.short	(.L_27 - .L_26)
.L_26:
        /*007c*/ 	.word	0x00000000
        /*0080*/ 	.short	0x0006
        /*0082*/ 	.short	0x0030
        /*0084*/ 	.byte	0x00, 0xf4, 0x21, 0x00


	//----- nvinfo : EIATTR_KPARAM_INFO
	.align		4
.L_27:
        /*0088*/ 	.byte	0x04, 0x17
        /*008a*/ 	.short	(.L_29 - .L_28)
.L_28:
        /*008c*/ 	.word	0x00000000
        /*0090*/ 	.short	0x0005
        /*0092*/ 	.short	0x0028
        /*0094*/ 	.byte	0x00, 0xf4, 0x21, 0x00


	//----- nvinfo : EIATTR_KPARAM_INFO
	.align		4
.L_29:
        /*0098*/ 	.byte	0x04, 0x17
        /*009a*/ 	.short	(.L_31 - .L_30)
.L_30:
        /*009c*/ 	.word	0x00000000
        /*00a0*/ 	.short	0x0004
        /*00a2*/ 	.short	0x0020
        /*00a4*/ 	.byte	0x00, 0xf4, 0x21, 0x00


	//----- nvinfo : EIATTR_KPARAM_INFO
	.align		4
.L_31:
        /*00a8*/ 	.byte	0x04, 0x17
        /*00aa*/ 	.short	(.L_33 - .L_32)
.L_32:
        /*00ac*/ 	.word	0x00000000
        /*00b0*/ 	.short	0x0003
        /*00b2*/ 	.short	0x0018
        /*00b4*/ 	.byte	0x00, 0xf4, 0x21, 0x00


	//----- nvinfo : EIATTR_KPARAM_INFO
	.align		4
.L_33:
        /*00b8*/ 	.byte	0x04, 0x17
        /*00ba*/ 	.short	(.L_35 - .L_34)
.L_34:
        /*00bc*/ 	.word	0x00000000
        /*00c0*/ 	.short	0x0002
        /*00c2*/ 	.short	0x0010
        /*00c4*/ 	.byte	0x00, 0xf4, 0x21, 0x00


	//----- nvinfo : EIATTR_KPARAM_INFO
	.align		4
.L_35:
        /*00c8*/ 	.byte	0x04, 0x17
        /*00ca*/ 	.short	(.L_37 - .L_36)
.L_36:
        /*00cc*/ 	.word	0x00000000
        /*00d0*/ 	.short	0x0001
        /*00d2*/ 	.short	0x0008
        /*00d4*/ 	.byte	0x00, 0xf4, 0x21, 0x00


	//----- nvinfo : EIATTR_KPARAM_INFO
	.align		4
.L_37:
        /*00d8*/ 	.byte	0x04, 0x17
        /*00da*/ 	.short	(.L_39 - .L_38)
.L_38:
        /*00dc*/ 	.word	0x00000000
        /*00e0*/ 	.short	0x0000
        /*00e2*/ 	.short	0x0000
        /*00e4*/ 	.byte	0x00, 0xf4, 0x21, 0x00


	//----- nvinfo : EIATTR_SPARSE_MMA_MASK
	.align		4
.L_39:
        /*00e8*/ 	.byte	0x03, 0x50
        /*00ea*/ 	.short	0x0000


	//----- nvinfo : EIATTR_MAXREG_COUNT
	.align		4
        /*00ec*/ 	.byte	0x03, 0x1b
        /*00ee*/ 	.short	0x00ff


	//----- nvinfo : EIATTR_EXIT_INSTR_OFFSETS
	.align		4
        /*00f0*/ 	.byte	0x04, 0x1c
        /*00f2*/ 	.short	(.L_41 - .L_40)


	//   ....[0]....
.L_40:
        /*00f4*/ 	.word	0x00000540


	//----- nvinfo : EIATTR_REQNTID
	.align		4
.L_41:
        /*00f8*/ 	.byte	0x04, 0x10
        /*00fa*/ 	.short	(.L_43 - .L_42)
.L_42:
        /*00fc*/ 	.word	0x00000080
        /*0100*/ 	.word	0x00000001
        /*0104*/ 	.word	0x00000001


	//----- nvinfo : EIATTR_CBANK_PARAM_SIZE
	.align		4
.L_43:
        /*0108*/ 	.byte	0x03, 0x19
        /*010a*/ 	.short	0x006c


	//----- nvinfo : EIATTR_PARAM_CBANK
	.align		4
        /*010c*/ 	.byte	0x04, 0x0a
        /*010e*/ 	.short	(.L_45 - .L_44)
	.align		4
.L_44:
        /*0110*/ 	.word	index@(.nv.constant0.triton_poi_fused__native_batch_norm_legit_no_training_add_convolution_relu_11)
        /*0114*/ 	.short	0x0210
        /*0116*/ 	.short	0x006c


	//----- nvinfo : EIATTR_SW_WAR
	.align		4
.L_45:
        /*0118*/ 	.byte	0x04, 0x36
        /*011a*/ 	.short	(.L_47 - .L_46)
.L_46:
        /*011c*/ 	.word	0x00000008
.L_47:


//--------------------- .nv.callgraph             --------------------------
	.section	.nv.callgraph,"",@"SHT_CUDA_CALLGRAPH"
	.align	4
	.sectionentsize	8
	.align		4
        /*0000*/ 	.word	0x00000000
	.align		4
        /*0004*/ 	.word	0xffffffff
	.align		4
        /*0008*/ 	.word	0x00000000
	.align		4
        /*000c*/ 	.word	0xfffffffe
	.align		4
        /*0010*/ 	.word	0x00000000
	.align		4
        /*0014*/ 	.word	0xfffffffd
	.align		4
        /*0018*/ 	.word	0x00000000
	.align		4
        /*001c*/ 	.word	0xfffffffc


//--------------------- .nv.constant4             --------------------------
	.section	.nv.constant4,"a",@progbits
	.align	8
	.align		8
.nv.constant4:
        /*0000*/ 	.dword	_$_str
	.align		8
        /*0008*/ 	.dword	_$_str_$_2


//--------------------- .text.triton_poi_fused__native_batch_norm_legit_no_training_add_convolution_relu_11 --------------------------
	.section	.text.triton_poi_fused__native_batch_norm_legit_no_training_add_convolution_relu_11,"ax",@progbits
	.align	128
        .global         triton_poi_fused__native_batch_norm_legit_no_training_add_convolution_relu_11
        .type           triton_poi_fused__native_batch_norm_legit_no_training_add_convolution_relu_11,@function
        .size           triton_poi_fused__native_batch_norm_legit_no_training_add_convolution_relu_11,(.L_x_1 - triton_poi_fused__native_batch_norm_legit_no_training_add_convolution_relu_11)
        .other          triton_poi_fused__native_batch_norm_legit_no_training_add_convolution_relu_11,@"STO_CUDA_ENTRY STV_DEFAULT"
triton_poi_fused__native_batch_norm_legit_no_training_add_convolution_relu_11:
.text.triton_poi_fused__native_batch_norm_legit_no_training_add_convolution_relu_11:
[----:B------:R-:W-:Y:S01]  /*0000*/  LDC R1, c[0x0][0x28] ;  /* 0x00000a00ff017b82 */ /* 0x000fe20000000800 */
[----:B------:R-:W1:Y:S07]  /*0010*/  S2R R20, SR_TID.X ;  /* 0x0000000000147919 */ /* 0x000e6e0000002100 */
[----:B------:R-:W2:Y:S01]  /*0020*/  LDC.64 R6, c[0x0][0x240] ;  /* 0x00009000ff067b82 */ /* 0x000ea20000000a00 */
[----:B------:R-:W-:Y:S01]  /*0030*/  ULDC.64 UR4, c[0x0][0x208] ;  /* 0x0000820000047ab9 */ /* 0x000fe20000000a00 */
[----:B------:R-:W3:Y:S06]  /*0040*/  S2R R3, SR_CTAID.X ;  /* 0x0000000000037919 */ /* 0x000eec0000002500 */
[----:B------:R-:W4:Y:S08]  /*0050*/  LDC.64 R18, c[0x0][0x260] ;  /* 0x00009800ff127b82 */ /* 0x000f300000000a00 */
[----:B------:R-:W5:Y:S08]  /*0060*/  LDC.64 R28, c[0x0][0x228] ;  /* 0x00008a00ff1c7b82 */ /* 0x000f700000000a00 */
[----:B------:R-:W5:Y:S01]  /*0070*/  LDC.64 R26, c[0x0][0x230] ;  /* 0x00008c00ff1a7b82 */ /* 0x000f620000000a00 */
[----:B-1----:R-:W-:-:S07]  /*0080*/  LOP3.LUT R20, R20, 0x7f, RZ, 0xc0, !PT ;  /* 0x0000007f14147812 */ /* 0x002fce00078ec0ff */
[----:B------:R-:W1:Y:S01]  /*0090*/  LDC.64 R4, c[0x0][0x218] ;  /* 0x00008600ff047b82 */ /* 0x000e620000000a00 */
[----:B---3--:R-:W-:Y:S02]  /*00a0*/  SHF.R.S32.HI R0, RZ, 0x18, R3 ;  /* 0x00000018ff007819 */ /* 0x008fe40000011403 */
[----:B------:R-:W-:Y:S02]  /*00b0*/  LEA R20, R3, R20, 0x7 ;  /* 0x0000001403147211 */ /* 0x000fe400078e38ff */
[----:B------:R-:W-:-:S03]  /*00c0*/  SGXT R3, R0, 0x1 ;  /* 0x000000010003781a */ /* 0x000fc60000000200 */
[----:B------:R-:W3:Y:S01]  /*00d0*/  LDC.64 R14, c[0x0][0x238] ;  /* 0x00008e00ff0e7b82 */ /* 0x000ee20000000a00 */
[----:B------:R-:W-:-:S04]  /*00e0*/  LEA.HI R3, R3, R20, RZ, 0x4 ;  /* 0x0000001403037211 */ /* 0x000fc800078f20ff */
[----:B------:R-:W-:-:S03]  /*00f0*/  LOP3.LUT R3, R3, 0xfffffff0, RZ, 0xc0, !PT ;  /* 0xfffffff003037812 */ /* 0x000fc600078ec0ff */
[----:B------:R-:W1:Y:S01]  /*0100*/  LDC.64 R16, c[0x0][0x258] ;  /* 0x00009600ff107b82 */ /* 0x000e620000000a00 */
[----:B------:R-:W-:-:S05]  /*0110*/  IADD3 R25, R20, -R3, RZ ;  /* 0x8000000314197210 */ /* 0x000fca0007ffe0ff */
[C---:B--2---:R-:W-:Y:S02]  /*0120*/  IMAD.WIDE R6, R25.reuse, 0x4, R6 ;  /* 0x0000000419067825 */ /* 0x044fe400078e0206 */
[----:B------:R-:W2:Y:S02]  /*0130*/  LDC.64 R2, c[0x0][0x210] ;  /* 0x00008400ff027b82 */ /* 0x000ea40000000a00 */
[C---:B----4-:R-:W-:Y:S01]  /*0140*/  IMAD.WIDE R18, R25.reuse, 0x4, R18 ;  /* 0x0000000419127825 */ /* 0x050fe200078e0212 */
[----:B------:R4:W3:Y:S04]  /*0150*/  LDG.E.EL R0, desc[UR4][R6.64] ;  /* 0x0000000406007981 */ /* 0x0008e8000c2e1900 */
[----:B------:R-:W3:Y:S01]  /*0160*/  LDG.E.EL R23, desc[UR4][R18.64] ;  /* 0x0000000412177981 */ /* 0x000ee2000c2e1900 */
[----:B------:R-:W3:Y:S01]  /*0170*/  LDC.64 R12, c[0x0][0x248] ;  /* 0x00009200ff0c7b82 */ /* 0x000ee20000000a00 */
[----:B-----5:R-:W-:-:S04]  /*0180*/  IMAD.WIDE R28, R25, 0x4, R28 ;  /* 0x00000004191c7825 */ /* 0x020fc800078e021c */
[C---:B0-----:R-:W-:Y:S01]  /*0190*/  IMAD.WIDE R26, R25.reuse, 0x4, R26 ;  /* 0x00000004191a7825 */ /* 0x041fe200078e021a */
[----:B------:R-:W5:Y:S02]  /*01a0*/  LDG.E.EL R21, desc[UR4][R28.64] ;  /* 0x000000041c157981 */ /* 0x000f64000c2e1900 */
[----:B------:R-:W0:Y:S08]  /*01b0*/  LDC.64 R10, c[0x0][0x250] ;  /* 0x00009400ff0a7b82 */ /* 0x000e300000000a00 */
[----:B------:R-:W3:Y:S01]  /*01c0*/  LDC.64 R8, c[0x0][0x268] ;  /* 0x00009a00ff087b82 */ /* 0x000ee20000000a00 */
[C---:B--2---:R-:W-:Y:S01]  /*01d0*/  IMAD.WIDE R2, R20.reuse, 0x4, R2 ;  /* 0x0000000414027825 */ /* 0x044fe200078e0202 */
[----:B------:R-:W2:Y:S03]  /*01e0*/  LDG.E.EL R19, desc[UR4][R26.64] ;  /* 0x000000041a137981 */ /* 0x000ea6000c2e1900 */
[----:B-1----:R-:W-:Y:S01]  /*01f0*/  IMAD.WIDE R4, R20, 0x4, R4 ;  /* 0x0000000414047825 */ /* 0x002fe200078e0204 */
[----:B------:R-:W5:Y:S02]  /*0200*/  LDG.E R22, desc[UR4][R2.64] ;  /* 0x0000000402167981 */ /* 0x000f64000c1e1900 */
[----:B----4-:R-:W1:Y:S01]  /*0210*/  LDC.64 R6, c[0x0][0x270] ;  /* 0x00009c00ff067b82 */ /* 0x010e620000000a00 */
[C---:B---3--:R-:W-:Y:S01]  /*0220*/  IMAD.WIDE R14, R25.reuse, 0x4, R14 ;  /* 0x00000004190e7825 */ /* 0x048fe200078e020e */
[----:B------:R-:W2:Y:S03]  /*0230*/  LDG.E R18, desc[UR4][R4.64] ;  /* 0x0000000404127981 */ /* 0x000ea6000c1e1900 */
[----:B------:R-:W-:-:S02]  /*0240*/  IMAD.WIDE R16, R25, 0x4, R16 ;  /* 0x0000000419107825 */ /* 0x000fc400078e0210 */
[----:B------:R-:W3:Y:S02]  /*0250*/  LDG.E.EL R14, desc[UR4][R14.64] ;  /* 0x000000040e0e7981 */ /* 0x000ee4000c2e1900 */
[C---:B------:R-:W-:Y:S02]  /*0260*/  IMAD.WIDE R12, R25.reuse, 0x4, R12 ;  /* 0x00000004190c7825 */ /* 0x040fe400078e020c */
[----:B------:R-:W4:Y:S02]  /*0270*/  LDG.E.EL R16, desc[UR4][R16.64] ;  /* 0x0000000410107981 */ /* 0x000f24000c2e1900 */
[C---:B0-----:R-:W-:Y:S02]  /*0280*/  IMAD.WIDE R10, R25.reuse, 0x4, R10 ;  /* 0x00000004190a7825 */ /* 0x041fe400078e020a */
[----:B------:R-:W4:Y:S02]  /*0290*/  LDG.E.EL R12, desc[UR4][R12.64] ;  /* 0x000000040c0c7981 */ /* 0x000f24000c2e1900 */
[----:B------:R-:W-:-:S02]  /*02a0*/  IMAD.WIDE R8, R25, 0x4, R8 ;  /* 0x0000000419087825 */ /* 0x000fc400078e0208 */
[----:B------:R0:W4:Y:S04]  /*02b0*/  LDG.E.EL R11, desc[UR4][R10.64] ;  /* 0x000000040a0b7981 */ /* 0x000128000c2e1900 */
[----:B------:R-:W4:Y:S01]  /*02c0*/  LDG.E.EL R8, desc[UR4][R8.64] ;  /* 0x0000000408087981 */ /* 0x000f22000c2e1900 */
[----:B-1----:R-:W-:-:S05]  /*02d0*/  IMAD.WIDE R6, R25, 0x4, R6 ;  /* 0x0000000419067825 */ /* 0x002fca00078e0206 */
[----:B------:R1:W4:Y:S01]  /*02e0*/  LDG.E.EL R25, desc[UR4][R6.64] ;  /* 0x0000000406197981 */ /* 0x000322000c2e1900 */
[----:B0-----:R-:W-:Y:S01]  /*02f0*/  HFMA2.MMA R10, -RZ, RZ, 1.625, 0 ;  /* 0x3e800000ff0a7435 */ /* 0x001fe200000001ff */
[----:B-1----:R-:W0:Y:S02]  /*0300*/  LDC.64 R6, c[0x0][0x220] ;  /* 0x00008800ff067b82 */ /* 0x002e240000000a00 */
[----:B0-----:R-:W-:-:S04]  /*0310*/  IMAD.WIDE R6, R20, 0x4, R6 ;  /* 0x0000000414067825 */ /* 0x001fc800078e0206 */
[----:B------:R-:W-:Y:S01]  /*0320*/  FADD R0, R0, 9.9999997473787516356e-06 ;  /* 0x3727c5ac00007421 */ /* 0x000fe20000000000 */
[----:B------:R-:W-:-:S03]  /*0330*/  FADD R23, R23, 9.9999997473787516356e-06 ;  /* 0x3727c5ac17177421 */ /* 0x000fc60000000000 */
[----:B------:R-:W0:Y:S08]  /*0340*/  MUFU.SQRT R15, R0 ;  /* 0x00000000000f7308 */ /* 0x000e300000002000 */
[----:B------:R-:W1:Y:S01]  /*0350*/  MUFU.SQRT R17, R23 ;  /* 0x0000001700117308 */ /* 0x000e620000002000 */
[C---:B0-----:R-:W-:Y:S02]  /*0360*/  FSETP.GT.AND P0, PT, R15.reuse, 8.50705917302346158658e+37, PT ;  /* 0x7e8000000f00780b */ /* 0x041fe40003f04000 */
[----:B------:R-:W-:-:S02]  /*0370*/  FSETP.GEU.AND P2, PT, R15, 1.175494350822287508e-38, PT ;  /* 0x008000000f00780b */ /* 0x000fc40003f4e000 */
[C---:B-1----:R-:W-:Y:S02]  /*0380*/  FSETP.GT.AND P1, PT, R17.reuse, 8.50705917302346158658e+37, PT ;  /* 0x7e8000001100780b */ /* 0x042fe40003f24000 */
[----:B------:R-:W-:-:S07]  /*0390*/  FSETP.GEU.AND P3, PT, R17, 1.175494350822287508e-38, PT ;  /* 0x008000001100780b */ /* 0x000fce0003f6e000 */
[----:B------:R-:W-:-:S04]  /*03a0*/  @P0 FMUL R15, R15, 0.25 ;  /* 0x3e8000000f0f0820 */ /* 0x000fc80000400000 */
[----:B------:R-:W-:Y:S01]  /*03b0*/  @!P2 FMUL R15, R15, 16777216 ;  /* 0x4b8000000f0fa820 */ /* 0x000fe20000400000 */
[----:B------:R-:W-:-:S04]  /*03c0*/  @P1 FMUL R17, R17, 0.25 ;  /* 0x3e80000011111820 */ /* 0x000fc80000400000 */
[----:B------:R-:W-:Y:S01]  /*03d0*/  @!P3 FMUL R17, R17, 16777216 ;  /* 0x4b8000001111b820 */ /* 0x000fe20000400000 */
[----:B------:R-:W0:Y:S01]  /*03e0*/  MUFU.RCP R15, R15 ;  /* 0x0000000f000f7308 */ /* 0x000e220000001000 */
[----:B------:R-:W-:-:S07]  /*03f0*/  FSEL R0, R10, 1, P0 ;  /* 0x3f8000000a007808 */ /* 0x000fce0000000000 */
[----:B------:R-:W1:Y:S01]  /*0400*/  MUFU.RCP R17, R17 ;  /* 0x0000001100117308 */ /* 0x000e620000001000 */
[----:B------:R-:W-:Y:S01]  /*0410*/  FSEL R10, R10, 1, P1 ;  /* 0x3f8000000a0a7808 */ /* 0x000fe20000800000 */
[----:B------:R-:W-:Y:S01]  /*0420*/  @!P2 FMUL R0, R0, 16777216 ;  /* 0x4b8000000000a820 */ /* 0x000fe20000400000 */
[----:B-----5:R-:W-:Y:S01]  /*0430*/  FADD R21, R22, R21 ;  /* 0x0000001516157221 */ /* 0x020fe20000000000 */
[----:B--2---:R-:W-:Y:S02]  /*0440*/  FADD R19, R18, R19 ;  /* 0x0000001312137221 */ /* 0x004fe40000000000 */
[----:B------:R-:W-:Y:S01]  /*0450*/  @!P3 FMUL R10, R10, 16777216 ;  /* 0x4b8000000a0ab820 */ /* 0x000fe20000400000 */
[----:B0-----:R-:W-:Y:S01]  /*0460*/  FMUL R15, R15, R0 ;  /* 0x000000000f0f7220 */ /* 0x001fe20000400000 */
[----:B---3--:R-:W-:Y:S01]  /*0470*/  FADD R14, -R14, R21 ;  /* 0x000000150e0e7221 */ /* 0x008fe20000000100 */
[----:B----4-:R-:W-:Y:S01]  /*0480*/  FADD R9, -R16, R19 ;  /* 0x0000001310097221 */ /* 0x010fe20000000100 */
[----:B-1----:R-:W-:-:S02]  /*0490*/  FMUL R10, R17, R10 ;  /* 0x0000000a110a7220 */ /* 0x002fc40000400000 */
[----:B------:R-:W-:Y:S02]  /*04a0*/  FMUL R14, R15, R14 ;  /* 0x0000000e0f0e7220 */ /* 0x000fe40000400000 */
[----:B------:R-:W-:Y:S02]  /*04b0*/  FMUL R9, R10, R9 ;  /* 0x000000090a097220 */ /* 0x000fe40000400000 */
[----:B------:R-:W-:Y:S02]  /*04c0*/  FFMA R11, R12, R14, R11 ;  /* 0x0000000e0c0b7223 */ /* 0x000fe4000000000b */
[----:B------:R-:W-:-:S04]  /*04d0*/  FFMA R8, R8, R9, R25 ;  /* 0x0000000908087223 */ /* 0x000fc80000000019 */
[C---:B------:R-:W-:Y:S01]  /*04e0*/  FADD R0, R11.reuse, R8 ;  /* 0x000000080b007221 */ /* 0x040fe20000000000 */
[----:B------:R-:W-:Y:S01]  /*04f0*/  FSETP.GEU.AND P0, PT, R11, -R8, PT ;  /* 0x800000080b00720b */ /* 0x000fe20003f0e000 */
[----:B------:R-:W-:Y:S03]  /*0500*/  STG.E desc[UR4][R2.64], R21 ;  /* 0x0000001502007986 */ /* 0x000fe6000c101904 */
[----:B------:R-:W-:Y:S01]  /*0510*/  FSEL R9, R0, RZ, P0 ;  /* 0x000000ff00097208 */ /* 0x000fe20000000000 */
[----:B------:R-:W-:Y:S04]  /*0520*/  STG.E desc[UR4][R4.64], R19 ;  /* 0x0000001304007986 */ /* 0x000fe8000c101904 */
[----:B------:R-:W-:Y:S01]  /*0530*/  STG.E desc[UR4][R6.64], R9 ;  /* 0x0000000906007986 */ /* 0x000fe2000c101904 */
[----:B------:R-:W-:Y:S05]  /*0540*/  EXIT ;  /* 0x000000000000794d */ /* 0x000fea0003800000 */
.L_x_0:
[----:B------:R-:W-:-:S00]  /*0550*/  BRA `(.L_x_0) ;  /* 0xfffffffc00fc7947 */ /* 0x000fc0000383ffff */
[----:B------:R-:W-:-:S00]  /*0560*/  NOP ;  /* 0x0000000000007918 */ /* 0x000fc00000000000 */
        /* <DEDUP_REMOVED lines=9> */
.L_x_1:


//--------------------- .nv.global.init           --------------------------
	.section	.nv.global.init,"aw",@progbits
.nv.global.init:
	.type		_$_str,@object
	.size		_$_str,(_$_str_$_2 - _$_str)
_$_str:
        /*0000*/ 	.byte	0x5f, 0x5f, 0x43, 0x55, 0x44, 0x41, 0x5f, 0x46, 0x54, 0x5a, 0x00
	.type		_$_str_$_2,@object
	.size		_$_str_$_2,(.L_1 - _$_str_$_2)
_$_str_$_2:
        /*000b*/ 	.byte	0x5f, 0x5f, 0x43, 0x55, 0x44, 0x41, 0x5f, 0x50, 0x52, 0x45, 0x43, 0x5f, 0x53, 0x51, 0x52, 0x54
        /*001b*/ 	.byte	0x00
.L_1:


//--------------------- .nv.constant0.triton_poi_fused__native_batch_norm_legit_no_training_add_convolution_relu_11 --------------------------
	.section	.nv.constant0.triton_poi_fused__native_batch_norm_legit_no_training_add_convolution_relu_11,"a",@progbits
	.sectionflags	@""
	.align	4
.nv.constant0.triton_poi_fused__native_batch_norm_legit_no_training_add_convolution_relu_11:
	.zero		636
